//
// Generated by NVIDIA NVVM Compiler
//
// Compiler Build ID: CL-36424714
// Cuda compilation tools, release 13.0, V13.0.88
// Based on NVVM 20.0.0
//

.version 9.0
.target sm_100
.address_size 64

	// .globl	_Z18dgemm_kernel_tiledPKdS0_Pdi
// _ZZ18dgemm_kernel_tiledPKdS0_PdiE2sA has been demoted
// _ZZ18dgemm_kernel_tiledPKdS0_PdiE2sB has been demoted

.visible .entry _Z18dgemm_kernel_tiledPKdS0_Pdi(
	.param .u64 .ptr .align 1 _Z18dgemm_kernel_tiledPKdS0_Pdi_param_0,
	.param .u64 .ptr .align 1 _Z18dgemm_kernel_tiledPKdS0_Pdi_param_1,
	.param .u64 .ptr .align 1 _Z18dgemm_kernel_tiledPKdS0_Pdi_param_2,
	.param .u32 _Z18dgemm_kernel_tiledPKdS0_Pdi_param_3
)
{
	.reg .pred 	%p<8>;
	.reg .b32 	%r<43>;
	.reg .b64 	%rd<13>;
	.reg .b64 	%fd<111>;
	// demoted variable
	.shared .align 8 .b8 _ZZ18dgemm_kernel_tiledPKdS0_PdiE2sA[8192];
	// demoted variable
	.shared .align 8 .b8 _ZZ18dgemm_kernel_tiledPKdS0_PdiE2sB[8192];
	ld.param.u64 	%rd4, [_Z18dgemm_kernel_tiledPKdS0_Pdi_param_0];
	ld.param.u64 	%rd5, [_Z18dgemm_kernel_tiledPKdS0_Pdi_param_1];
	ld.param.u64 	%rd6, [_Z18dgemm_kernel_tiledPKdS0_Pdi_param_2];
	ld.param.u32 	%r24, [_Z18dgemm_kernel_tiledPKdS0_Pdi_param_3];
	mov.u32 	%r25, %ctaid.y;
	shl.b32 	%r26, %r25, 5;
	mov.u32 	%r40, %tid.y;
	add.s32 	%r2, %r26, %r40;
	mov.u32 	%r27, %ctaid.x;
	shl.b32 	%r3, %r27, 5;
	mov.u32 	%r38, %tid.x;
	add.s32 	%r5, %r3, %r38;
	setp.lt.s32 	%p1, %r24, 1;
	mov.f64 	%fd110, 0d0000000000000000;
	@%p1 bra 	$L__BB0_7;
	add.s32 	%r28, %r24, 31;
	shr.u32 	%r29, %r28, 5;
	shl.b32 	%r30, %r40, 8;
	mov.u32 	%r31, _ZZ18dgemm_kernel_tiledPKdS0_PdiE2sA;
	add.s32 	%r6, %r31, %r30;
	shl.b32 	%r32, %r38, 3;
	add.s32 	%r7, %r6, %r32;
	mov.u32 	%r33, _ZZ18dgemm_kernel_tiledPKdS0_PdiE2sB;
	add.s32 	%r9, %r33, %r32;
	add.s32 	%r8, %r9, %r30;
	neg.s32 	%r42, %r29;
	mad.lo.s32 	%r34, %r40, %r24, %r38;
	add.s32 	%r41, %r34, %r3;
	shl.b32 	%r12, %r24, 5;
	mad.lo.s32 	%r39, %r24, %r2, %r38;
	cvta.to.global.u64 	%rd1, %rd4;
	cvta.to.global.u64 	%rd2, %rd5;
	mov.f64 	%fd110, 0d0000000000000000;
$L__BB0_2:
	setp.ge.u32 	%p2, %r2, %r24;
	mul.wide.s32 	%rd7, %r39, 8;
	add.s64 	%rd3, %rd1, %rd7;
	setp.ge.s32 	%p3, %r38, %r24;
	mov.f64 	%fd108, 0d0000000000000000;
	or.pred  	%p4, %p2, %p3;
	@%p4 bra 	$L__BB0_4;
	ld.global.nc.f64 	%fd108, [%rd3];
$L__BB0_4:
	st.shared.f64 	[%r7], %fd108;
	mov.f64 	%fd109, 0d0000000000000000;
	max.s32 	%r35, %r5, %r40;
	setp.ge.s32 	%p5, %r35, %r24;
	@%p5 bra 	$L__BB0_6;
	mul.wide.s32 	%rd8, %r41, 8;
	add.s64 	%rd9, %rd2, %rd8;
	ld.global.nc.f64 	%fd109, [%rd9];
$L__BB0_6:
	st.shared.f64 	[%r8], %fd109;
	bar.sync 	0;
	ld.shared.f64 	%fd12, [%r6];
	ld.shared.f64 	%fd13, [%r9];
	fma.rn.f64 	%fd14, %fd12, %fd13, %fd110;
	ld.shared.f64 	%fd15, [%r6+8];
	ld.shared.f64 	%fd16, [%r9+256];
	fma.rn.f64 	%fd17, %fd15, %fd16, %fd14;
	ld.shared.f64 	%fd18, [%r6+16];
	ld.shared.f64 	%fd19, [%r9+512];
	fma.rn.f64 	%fd20, %fd18, %fd19, %fd17;
	ld.shared.f64 	%fd21, [%r6+24];
	ld.shared.f64 	%fd22, [%r9+768];
	fma.rn.f64 	%fd23, %fd21, %fd22, %fd20;
	ld.shared.f64 	%fd24, [%r6+32];
	ld.shared.f64 	%fd25, [%r9+1024];
	fma.rn.f64 	%fd26, %fd24, %fd25, %fd23;
	ld.shared.f64 	%fd27, [%r6+40];
	ld.shared.f64 	%fd28, [%r9+1280];
	fma.rn.f64 	%fd29, %fd27, %fd28, %fd26;
	ld.shared.f64 	%fd30, [%r6+48];
	ld.shared.f64 	%fd31, [%r9+1536];
	fma.rn.f64 	%fd32, %fd30, %fd31, %fd29;
	ld.shared.f64 	%fd33, [%r6+56];
	ld.shared.f64 	%fd34, [%r9+1792];
	fma.rn.f64 	%fd35, %fd33, %fd34, %fd32;
	ld.shared.f64 	%fd36, [%r6+64];
	ld.shared.f64 	%fd37, [%r9+2048];
	fma.rn.f64 	%fd38, %fd36, %fd37, %fd35;
	ld.shared.f64 	%fd39, [%r6+72];
	ld.shared.f64 	%fd40, [%r9+2304];
	fma.rn.f64 	%fd41, %fd39, %fd40, %fd38;
	ld.shared.f64 	%fd42, [%r6+80];
	ld.shared.f64 	%fd43, [%r9+2560];
	fma.rn.f64 	%fd44, %fd42, %fd43, %fd41;
	ld.shared.f64 	%fd45, [%r6+88];
	ld.shared.f64 	%fd46, [%r9+2816];
	fma.rn.f64 	%fd47, %fd45, %fd46, %fd44;
	ld.shared.f64 	%fd48, [%r6+96];
	ld.shared.f64 	%fd49, [%r9+3072];
	fma.rn.f64 	%fd50, %fd48, %fd49, %fd47;
	ld.shared.f64 	%fd51, [%r6+104];
	ld.shared.f64 	%fd52, [%r9+3328];
	fma.rn.f64 	%fd53, %fd51, %fd52, %fd50;
	ld.shared.f64 	%fd54, [%r6+112];
	ld.shared.f64 	%fd55, [%r9+3584];
	fma.rn.f64 	%fd56, %fd54, %fd55, %fd53;
	ld.shared.f64 	%fd57, [%r6+120];
	ld.shared.f64 	%fd58, [%r9+3840];
	fma.rn.f64 	%fd59, %fd57, %fd58, %fd56;
	ld.shared.f64 	%fd60, [%r6+128];
	ld.shared.f64 	%fd61, [%r9+4096];
	fma.rn.f64 	%fd62, %fd60, %fd61, %fd59;
	ld.shared.f64 	%fd63, [%r6+136];
	ld.shared.f64 	%fd64, [%r9+4352];
	fma.rn.f64 	%fd65, %fd63, %fd64, %fd62;
	ld.shared.f64 	%fd66, [%r6+144];
	ld.shared.f64 	%fd67, [%r9+4608];
	fma.rn.f64 	%fd68, %fd66, %fd67, %fd65;
	ld.shared.f64 	%fd69, [%r6+152];
	ld.shared.f64 	%fd70, [%r9+4864];
	fma.rn.f64 	%fd71, %fd69, %fd70, %fd68;
	ld.shared.f64 	%fd72, [%r6+160];
	ld.shared.f64 	%fd73, [%r9+5120];
	fma.rn.f64 	%fd74, %fd72, %fd73, %fd71;
	ld.shared.f64 	%fd75, [%r6+168];
	ld.shared.f64 	%fd76, [%r9+5376];
	fma.rn.f64 	%fd77, %fd75, %fd76, %fd74;
	ld.shared.f64 	%fd78, [%r6+176];
	ld.shared.f64 	%fd79, [%r9+5632];
	fma.rn.f64 	%fd80, %fd78, %fd79, %fd77;
	ld.shared.f64 	%fd81, [%r6+184];
	ld.shared.f64 	%fd82, [%r9+5888];
	fma.rn.f64 	%fd83, %fd81, %fd82, %fd80;
	ld.shared.f64 	%fd84, [%r6+192];
	ld.shared.f64 	%fd85, [%r9+6144];
	fma.rn.f64 	%fd86, %fd84, %fd85, %fd83;
	ld.shared.f64 	%fd87, [%r6+200];
	ld.shared.f64 	%fd88, [%r9+6400];
	fma.rn.f64 	%fd89, %fd87, %fd88, %fd86;
	ld.shared.f64 	%fd90, [%r6+208];
	ld.shared.f64 	%fd91, [%r9+6656];
	fma.rn.f64 	%fd92, %fd90, %fd91, %fd89;
	ld.shared.f64 	%fd93, [%r6+216];
	ld.shared.f64 	%fd94, [%r9+6912];
	fma.rn.f64 	%fd95, %fd93, %fd94, %fd92;
	ld.shared.f64 	%fd96, [%r6+224];
	ld.shared.f64 	%fd97, [%r9+7168];
	fma.rn.f64 	%fd98, %fd96, %fd97, %fd95;
	ld.shared.f64 	%fd99, [%r6+232];
	ld.shared.f64 	%fd100, [%r9+7424];
	fma.rn.f64 	%fd101, %fd99, %fd100, %fd98;
	ld.shared.f64 	%fd102, [%r6+240];
	ld.shared.f64 	%fd103, [%r9+7680];
	fma.rn.f64 	%fd104, %fd102, %fd103, %fd101;
	ld.shared.f64 	%fd105, [%r6+248];
	ld.shared.f64 	%fd106, [%r9+7936];
	fma.rn.f64 	%fd110, %fd105, %fd106, %fd104;
	bar.sync 	0;
	add.s32 	%r42, %r42, 1;
	setp.ne.s32 	%p6, %r42, 0;
	add.s32 	%r41, %r41, %r12;
	add.s32 	%r40, %r40, 32;
	add.s32 	%r39, %r39, 32;
	add.s32 	%r38, %r38, 32;
	@%p6 bra 	$L__BB0_2;
$L__BB0_7:
	max.s32 	%r36, %r2, %r5;
	setp.ge.s32 	%p7, %r36, %r24;
	@%p7 bra 	$L__BB0_9;
	mad.lo.s32 	%r37, %r24, %r2, %r5;
	cvta.to.global.u64 	%rd10, %rd6;
	mul.wide.s32 	%rd11, %r37, 8;
	add.s64 	%rd12, %rd10, %rd11;
	st.global.f64 	[%rd12], %fd110;
$L__BB0_9:
	ret;

}
	// .globl	_Z18dgemm_kernel_naivePKdS0_Pdi
.visible .entry _Z18dgemm_kernel_naivePKdS0_Pdi(
	.param .u64 .ptr .align 1 _Z18dgemm_kernel_naivePKdS0_Pdi_param_0,
	.param .u64 .ptr .align 1 _Z18dgemm_kernel_naivePKdS0_Pdi_param_1,
	.param .u64 .ptr .align 1 _Z18dgemm_kernel_naivePKdS0_Pdi_param_2,
	.param .u32 _Z18dgemm_kernel_naivePKdS0_Pdi_param_3
)
{
	.reg .pred 	%p<10>;
	.reg .b32 	%r<41>;
	.reg .b64 	%rd<67>;
	.reg .b64 	%fd<67>;

	ld.param.u64 	%rd14, [_Z18dgemm_kernel_naivePKdS0_Pdi_param_0];
	ld.param.u64 	%rd15, [_Z18dgemm_kernel_naivePKdS0_Pdi_param_1];
	ld.param.u32 	%r17, [_Z18dgemm_kernel_naivePKdS0_Pdi_param_3];
	cvta.to.global.u64 	%rd1, %rd15;
	cvta.to.global.u64 	%rd2, %rd14;
	mov.u32 	%r18, %ctaid.y;
	mov.u32 	%r19, %ntid.y;
	mov.u32 	%r20, %tid.y;
	mad.lo.s32 	%r1, %r18, %r19, %r20;
	mov.u32 	%r21, %ctaid.x;
	mov.u32 	%r22, %ntid.x;
	mov.u32 	%r23, %tid.x;
	mad.lo.s32 	%r2, %r21, %r22, %r23;
	max.s32 	%r24, %r1, %r2;
	setp.ge.s32 	%p1, %r24, %r17;
	@%p1 bra 	$L__BB1_13;
	mul.lo.s32 	%r3, %r17, %r1;
	and.b32  	%r4, %r17, 7;
	setp.lt.u32 	%p2, %r17, 8;
	mov.f64 	%fd66, 0d0000000000000000;
	mov.b32 	%r39, 0;
	@%p2 bra 	$L__BB1_4;
	and.b32  	%r26, %r17, 2147483640;
	neg.s32 	%r37, %r26;
	mul.wide.s32 	%rd16, %r17, 8;
	add.s64 	%rd3, %rd1, %rd16;
	mul.wide.s32 	%rd17, %r17, 16;
	add.s64 	%rd4, %rd1, %rd17;
	mul.wide.s32 	%rd18, %r17, 24;
	add.s64 	%rd5, %rd1, %rd18;
	mul.wide.s32 	%rd19, %r17, 32;
	add.s64 	%rd6, %rd1, %rd19;
	mul.wide.s32 	%rd20, %r17, 40;
	add.s64 	%rd7, %rd1, %rd20;
	mul.wide.s32 	%rd21, %r17, 48;
	add.s64 	%rd8, %rd1, %rd21;
	mul.wide.s32 	%rd22, %r17, 56;
	add.s64 	%rd9, %rd1, %rd22;
	mul.wide.u32 	%rd23, %r3, 8;
	add.s64 	%rd24, %rd23, %rd2;
	add.s64 	%rd66, %rd24, 32;
	mov.f64 	%fd66, 0d0000000000000000;
	mov.u32 	%r36, %r2;
$L__BB1_3:
	.pragma "nounroll";
	and.b32  	%r39, %r17, 2147483640;
	mul.wide.s32 	%rd25, %r36, 8;
	add.s64 	%rd26, %rd3, %rd25;
	add.s64 	%rd27, %rd4, %rd25;
	add.s64 	%rd28, %rd5, %rd25;
	add.s64 	%rd29, %rd6, %rd25;
	add.s64 	%rd30, %rd7, %rd25;
	add.s64 	%rd31, %rd8, %rd25;
	add.s64 	%rd32, %rd9, %rd25;
	add.s64 	%rd33, %rd1, %rd25;
	ld.global.nc.f64 	%fd16, [%rd66+-32];
	ld.global.nc.f64 	%fd17, [%rd33];
	fma.rn.f64 	%fd18, %fd16, %fd17, %fd66;
	ld.global.nc.f64 	%fd19, [%rd66+-24];
	ld.global.nc.f64 	%fd20, [%rd26];
	fma.rn.f64 	%fd21, %fd19, %fd20, %fd18;
	ld.global.nc.f64 	%fd22, [%rd66+-16];
	ld.global.nc.f64 	%fd23, [%rd27];
	fma.rn.f64 	%fd24, %fd22, %fd23, %fd21;
	ld.global.nc.f64 	%fd25, [%rd66+-8];
	ld.global.nc.f64 	%fd26, [%rd28];
	fma.rn.f64 	%fd27, %fd25, %fd26, %fd24;
	ld.global.nc.f64 	%fd28, [%rd66];
	ld.global.nc.f64 	%fd29, [%rd29];
	fma.rn.f64 	%fd30, %fd28, %fd29, %fd27;
	ld.global.nc.f64 	%fd31, [%rd66+8];
	ld.global.nc.f64 	%fd32, [%rd30];
	fma.rn.f64 	%fd33, %fd31, %fd32, %fd30;
	ld.global.nc.f64 	%fd34, [%rd66+16];
	ld.global.nc.f64 	%fd35, [%rd31];
	fma.rn.f64 	%fd36, %fd34, %fd35, %fd33;
	ld.global.nc.f64 	%fd37, [%rd66+24];
	ld.global.nc.f64 	%fd38, [%rd32];
	fma.rn.f64 	%fd66, %fd37, %fd38, %fd36;
	add.s32 	%r37, %r37, 8;
	shl.b32 	%r27, %r17, 3;
	add.s32 	%r36, %r36, %r27;
	add.s64 	%rd66, %rd66, 64;
	setp.ne.s32 	%p3, %r37, 0;
	@%p3 bra 	$L__BB1_3;
$L__BB1_4:
	setp.eq.s32 	%p4, %r4, 0;
	@%p4 bra 	$L__BB1_12;
	and.b32  	%r12, %r17, 3;
	setp.lt.u32 	%p5, %r4, 4;
	@%p5 bra 	$L__BB1_7;
	add.s32 	%r28, %r39, %r3;
	mul.wide.u32 	%rd34, %r28, 8;
	add.s64 	%rd35, %rd2, %rd34;
	ld.global.nc.f64 	%fd40, [%rd35];
	mad.lo.s32 	%r29, %r39, %r17, %r2;
	mul.wide.s32 	%rd36, %r29, 8;
	add.s64 	%rd37, %rd1, %rd36;
	ld.global.nc.f64 	%fd41, [%rd37];
	fma.rn.f64 	%fd42, %fd40, %fd41, %fd66;
	cvt.u64.u32 	%rd38, %r3;
	cvt.u64.u32 	%rd39, %r39;
	add.s64 	%rd40, %rd39, %rd38;
	shl.b64 	%rd41, %rd40, 3;
	add.s64 	%rd42, %rd2, %rd41;
	ld.global.nc.f64 	%fd43, [%rd42+8];
	mul.wide.s32 	%rd43, %r17, 8;
	add.s64 	%rd44, %rd37, %rd43;
	ld.global.nc.f64 	%fd44, [%rd44];
	fma.rn.f64 	%fd45, %fd43, %fd44, %fd42;
	ld.global.nc.f64 	%fd46, [%rd42+16];
	add.s64 	%rd45, %rd44, %rd43;
	ld.global.nc.f64 	%fd47, [%rd45];
	fma.rn.f64 	%fd48, %fd46, %fd47, %fd45;
	ld.global.nc.f64 	%fd49, [%rd42+24];
	add.s64 	%rd46, %rd45, %rd43;
	ld.global.nc.f64 	%fd50, [%rd46];
	fma.rn.f64 	%fd66, %fd49, %fd50, %fd48;
	add.s32 	%r39, %r39, 4;
$L__BB1_7:
	setp.eq.s32 	%p6, %r12, 0;
	@%p6 bra 	$L__BB1_12;
	setp.eq.s32 	%p7, %r12, 1;
	@%p7 bra 	$L__BB1_10;
	add.s32 	%r30, %r39, %r3;
	mul.wide.u32 	%rd47, %r30, 8;
	add.s64 	%rd48, %rd2, %rd47;
	ld.global.nc.f64 	%fd52, [%rd48];
	mad.lo.s32 	%r31, %r39, %r17, %r2;
	mul.wide.s32 	%rd49, %r31, 8;
	add.s64 	%rd50, %rd1, %rd49;
	ld.global.nc.f64 	%fd53, [%rd50];
	fma.rn.f64 	%fd54, %fd52, %fd53, %fd66;
	cvt.u64.u32 	%rd51, %r3;
	cvt.u64.u32 	%rd52, %r39;
	add.s64 	%rd53, %rd52, %rd51;
	shl.b64 	%rd54, %rd53, 3;
	add.s64 	%rd55, %rd2, %rd54;
	ld.global.nc.f64 	%fd55, [%rd55+8];
	mul.wide.s32 	%rd56, %r17, 8;
	add.s64 	%rd57, %rd50, %rd56;
	ld.global.nc.f64 	%fd56, [%rd57];
	fma.rn.f64 	%fd66, %fd55, %fd56, %fd54;
	add.s32 	%r39, %r39, 2;
$L__BB1_10:
	and.b32  	%r32, %r17, 1;
	setp.eq.b32 	%p8, %r32, 1;
	not.pred 	%p9, %p8;
	@%p9 bra 	$L__BB1_12;
	add.s32 	%r33, %r39, %r3;
	mul.wide.u32 	%rd58, %r33, 8;
	add.s64 	%rd59, %rd2, %rd58;
	ld.global.nc.f64 	%fd57, [%rd59];
	mad.lo.s32 	%r34, %r39, %r17, %r2;
	mul.wide.s32 	%rd60, %r34, 8;
	add.s64 	%rd61, %rd1, %rd60;
	ld.global.nc.f64 	%fd58, [%rd61];
	fma.rn.f64 	%fd66, %fd57, %fd58, %fd66;
$L__BB1_12:
	ld.param.u64 	%rd65, [_Z18dgemm_kernel_naivePKdS0_Pdi_param_2];
	add.s32 	%r35, %r3, %r2;
	cvta.to.global.u64 	%rd62, %rd65;
	mul.wide.s32 	%rd63, %r35, 8;
	add.s64 	%rd64, %rd62, %rd63;
	st.global.f64 	[%rd64], %fd66;
$L__BB1_13:
	ret;

}


// ===== COMPILED SASS (sm_100) =====

	.target	sm_100

	.elftype	@"ET_EXEC"


//--------------------- .note.nv.tkinfo           --------------------------
	.section	.note.nv.tkinfo,"",@"SHT_NOTE"
	.sectionflags	@"SHF_NOTE_NV_TKINFO"
	.tkinfo
        /*0018*/ 	.word	0x00000002
        /*0030*/ 	.string	""
        /*0030*/ 	.string	"ptxas"
        /*0030*/ 	.string	"Cuda compilation tools, release 13.0, V13.0.88"
        /*0030*/ 	.string	"Build cuda_13.0.r13.0/compiler.36424714_0"
        /*0030*/ 	.string	"-arch sm_100 -m 64 "



//--------------------- .note.nv.cuinfo           --------------------------
	.section	.note.nv.cuinfo,"",@"SHT_NOTE"
	.sectionflags	@"SHF_NOTE_NV_CUINFO"
        /*0018*/ 	.short	0x0002
        /*001a*/ 	.short	0x0064
        /*001c*/ 	.short	0x0082
	.zero		2


//--------------------- .nv.info                  --------------------------
	.section	.nv.info,"",@"SHT_CUDA_INFO"
	.align	4


	//----- nvinfo : EIATTR_REGCOUNT
	.align		4
        /*0000*/ 	.byte	0x04, 0x2f
        /*0002*/ 	.short	(.L_1 - .L_0)
	.align		4
.L_0:
        /*0004*/ 	.word	index@(_Z18dgemm_kernel_tiledPKdS0_Pdi)
        /*0008*/ 	.word	0x00000020


	//----- nvinfo : EIATTR_FRAME_SIZE
	.align		4
.L_1:
        /*000c*/ 	.byte	0x04, 0x11
        /*000e*/ 	.short	(.L_3 - .L_2)
	.align		4
.L_2:
        /*0010*/ 	.word	index@(_Z18dgemm_kernel_tiledPKdS0_Pdi)
        /*0014*/ 	.word	0x00000000


	//----- nvinfo : EIATTR_REGCOUNT
	.align		4
.L_3:
        /*0018*/ 	.byte	0x04, 0x2f
        /*001a*/ 	.short	(.L_5 - .L_4)
	.align		4
.L_4:
        /*001c*/ 	.word	index@(_Z18dgemm_kernel_naivePKdS0_Pdi)
        /*0020*/ 	.word	0x0000001e


	//----- nvinfo : EIATTR_FRAME_SIZE
	.align		4
.L_5:
        /*0024*/ 	.byte	0x04, 0x11
        /*0026*/ 	.short	(.L_7 - .L_6)
	.align		4
.L_6:
        /*0028*/ 	.word	index@(_Z18dgemm_kernel_naivePKdS0_Pdi)
        /*002c*/ 	.word	0x00000000


	//----- nvinfo : EIATTR_MIN_STACK_SIZE
	.align		4
.L_7:
        /*0030*/ 	.byte	0x04, 0x12
        /*0032*/ 	.short	(.L_9 - .L_8)
	.align		4
.L_8:
        /*0034*/ 	.word	index@(_Z18dgemm_kernel_naivePKdS0_Pdi)
        /*0038*/ 	.word	0x00000000


	//----- nvinfo : EIATTR_MIN_STACK_SIZE
	.align		4
.L_9:
        /*003c*/ 	.byte	0x04, 0x12
        /*003e*/ 	.short	(.L_11 - .L_10)
	.align		4
.L_10:
        /*0040*/ 	.word	index@(_Z18dgemm_kernel_tiledPKdS0_Pdi)
        /*0044*/ 	.word	0x00000000
.L_11:


//--------------------- .nv.compat                --------------------------
	.section	.nv.compat,"",@"SHT_CUDA_COMPAT_INFO"
	.align	4
        /*0000*/ 	.byte	0x02, 0x09, 0x00, 0x00, 0x02, 0x02, 0x01, 0x00, 0x02, 0x05, 0x05, 0x00, 0x03, 0x07, 0x01, 0x01
        /*0010*/ 	.byte	0x02, 0x03, 0x00, 0x00, 0x02, 0x06, 0x01, 0x00, 0x04, 0x0b, 0x08, 0x00, 0x01, 0x00, 0x00, 0x00
        /*0020*/ 	.byte	0x00, 0x00, 0x00, 0x00


//--------------------- .nv.info._Z18dgemm_kernel_naivePKdS0_Pdi --------------------------
	.section	.nv.info._Z18dgemm_kernel_naivePKdS0_Pdi,"",@"SHT_CUDA_INFO"
	.sectionflags	@""
	.align	4


	//----- nvinfo : EIATTR_CUDA_API_VERSION
	.align		4
        /*0000*/ 	.byte	0x04, 0x37
        /*0002*/ 	.short	(.L_13 - .L_12)
.L_12:
        /*0004*/ 	.word	0x00000082


	//----- nvinfo : EIATTR_KPARAM_INFO
	.align		4
.L_13:
        /*0008*/ 	.byte	0x04, 0x17
        /*000a*/ 	.short	(.L_15 - .L_14)
.L_14:
        /*000c*/ 	.word	0x00000000
        /*0010*/ 	.short	0x0003
        /*0012*/ 	.short	0x0018
        /*0014*/ 	.byte	0x00, 0xf0, 0x11, 0x00


	//----- nvinfo : EIATTR_KPARAM_INFO
	.align		4
.L_15:
        /*0018*/ 	.byte	0x04, 0x17
        /*001a*/ 	.short	(.L_17 - .L_16)
.L_16:
        /*001c*/ 	.word	0x00000000
        /*0020*/ 	.short	0x0002
        /*0022*/ 	.short	0x0010
        /*0024*/ 	.byte	0x00, 0xf5, 0x21, 0x00


	//----- nvinfo : EIATTR_KPARAM_INFO
	.align		4
.L_17:
        /*0028*/ 	.byte	0x04, 0x17
        /*002a*/ 	.short	(.L_19 - .L_18)
.L_18:
        /*002c*/ 	.word	0x00000000
        /*0030*/ 	.short	0x0001
        /*0032*/ 	.short	0x0008
        /*0034*/ 	.byte	0x00, 0xf5, 0x21, 0x00


	//----- nvinfo : EIATTR_KPARAM_INFO
	.align		4
.L_19:
        /*0038*/ 	.byte	0x04, 0x17
        /*003a*/ 	.short	(.L_21 - .L_20)
.L_20:
        /*003c*/ 	.word	0x00000000
        /*0040*/ 	.short	0x0000
        /*0042*/ 	.short	0x0000
        /*0044*/ 	.byte	0x00, 0xf5, 0x21, 0x00


	//----- nvinfo : EIATTR_SPARSE_MMA_MASK
	.align		4
.L_21:
        /*0048*/ 	.byte	0x03, 0x50
        /*004a*/ 	.short	0x0000


	//----- nvinfo : EIATTR_MAXREG_COUNT
	.align		4
        /*004c*/ 	.byte	0x03, 0x1b
        /*004e*/ 	.short	0x00ff


	//----- nvinfo : EIATTR_MERCURY_ISA_VERSION
	.align		4
        /*0050*/ 	.byte	0x03, 0x5f
        /*0052*/ 	.short	0x0101


	//----- nvinfo : EIATTR_VRC_CTA_INIT_COUNT
	.align		4
        /*0054*/ 	.byte	0x02, 0x4a
	.zero		1
	.zero		1


	//----- nvinfo : EIATTR_EXIT_INSTR_OFFSETS
	.align		4
        /*0058*/ 	.byte	0x04, 0x1c
        /*005a*/ 	.short	(.L_23 - .L_22)


	//   ....[0]....
.L_22:
        /*005c*/ 	.word	0x000000c0


	//   ....[1]....
        /*0060*/ 	.word	0x00000ad0


	//----- nvinfo : EIATTR_CBANK_PARAM_SIZE
	.align		4
.L_23:
        /*0064*/ 	.byte	0x03, 0x19
        /*0066*/ 	.short	0x001c


	//----- nvinfo : EIATTR_PARAM_CBANK
	.align		4
        /*0068*/ 	.byte	0x04, 0x0a
        /*006a*/ 	.short	(.L_25 - .L_24)
	.align		4
.L_24:
        /*006c*/ 	.word	index@(.nv.constant0._Z18dgemm_kernel_naivePKdS0_Pdi)
        /*0070*/ 	.short	0x0380
        /*0072*/ 	.short	0x001c


	//----- nvinfo : EIATTR_SW_WAR
	.align		4
.L_25:
        /*0074*/ 	.byte	0x04, 0x36
        /*0076*/ 	.short	(.L_27 - .L_26)
.L_26:
        /*0078*/ 	.word	0x00000008
.L_27:


//--------------------- .nv.info._Z18dgemm_kernel_tiledPKdS0_Pdi --------------------------
	.section	.nv.info._Z18dgemm_kernel_tiledPKdS0_Pdi,"",@"SHT_CUDA_INFO"
	.sectionflags	@""
	.align	4


	//----- nvinfo : EIATTR_CUDA_API_VERSION
	.align		4
        /*0000*/ 	.byte	0x04, 0x37
        /*0002*/ 	.short	(.L_29 - .L_28)
.L_28:
        /*0004*/ 	.word	0x00000082


	//----- nvinfo : EIATTR_KPARAM_INFO
	.align		4
.L_29:
        /*0008*/ 	.byte	0x04, 0x17
        /*000a*/ 	.short	(.L_31 - .L_30)
.L_30:
        /*000c*/ 	.word	0x00000000
        /*0010*/ 	.short	0x0003
        /*0012*/ 	.short	0x0018
        /*0014*/ 	.byte	0x00, 0xf0, 0x11, 0x00


	//----- nvinfo : EIATTR_KPARAM_INFO
	.align		4
.L_31:
        /*0018*/ 	.byte	0x04, 0x17
        /*001a*/ 	.short	(.L_33 - .L_32)
.L_32:
        /*001c*/ 	.word	0x00000000
        /*0020*/ 	.short	0x0002
        /*0022*/ 	.short	0x0010
        /*0024*/ 	.byte	0x00, 0xf5, 0x21, 0x00


	//----- nvinfo : EIATTR_KPARAM_INFO
	.align		4
.L_33:
        /*0028*/ 	.byte	0x04, 0x17
        /*002a*/ 	.short	(.L_35 - .L_34)
.L_34:
        /*002c*/ 	.word	0x00000000
        /*0030*/ 	.short	0x0001
        /*0032*/ 	.short	0x0008
        /*0034*/ 	.byte	0x00, 0xf5, 0x21, 0x00


	//----- nvinfo : EIATTR_KPARAM_INFO
	.align		4
.L_35:
        /*0038*/ 	.byte	0x04, 0x17
        /*003a*/ 	.short	(.L_37 - .L_36)
.L_36:
        /*003c*/ 	.word	0x00000000
        /*0040*/ 	.short	0x0000
        /*0042*/ 	.short	0x0000
        /*0044*/ 	.byte	0x00, 0xf5, 0x21, 0x00


	//----- nvinfo : EIATTR_SPARSE_MMA_MASK
	.align		4
.L_37:
        /*0048*/ 	.byte	0x03, 0x50
        /*004a*/ 	.short	0x0000


	//----- nvinfo : EIATTR_MAXREG_COUNT
	.align		4
        /*004c*/ 	.byte	0x03, 0x1b
        /*004e*/ 	.short	0x00ff


	//----- nvinfo : EIATTR_NUM_BARRIERS
	.align		4
        /*0050*/ 	.byte	0x02, 0x4c
        /*0052*/ 	.byte	0x01
	.zero		1


	//----- nvinfo : EIATTR_MERCURY_ISA_VERSION
	.align		4
        /*0054*/ 	.byte	0x03, 0x5f
        /*0056*/ 	.short	0x0101


	//----- nvinfo : EIATTR_VRC_CTA_INIT_COUNT
	.align		4
        /*0058*/ 	.byte	0x02, 0x4a
	.zero		1
	.zero		1


	//----- nvinfo : EIATTR_EXIT_INSTR_OFFSETS
	.align		4
        /*005c*/ 	.byte	0x04, 0x1c
        /*005e*/ 	.short	(.L_39 - .L_38)


	//   ....[0]....
.L_38:
        /*0060*/ 	.word	0x00000880


	//   ....[1]....
        /*0064*/ 	.word	0x000008d0


	//----- nvinfo : EIATTR_CBANK_PARAM_SIZE
	.align		4
.L_39:
        /*0068*/ 	.byte	0x03, 0x19
        /*006a*/ 	.short	0x001c


	//----- nvinfo : EIATTR_PARAM_CBANK
	.align		4
        /*006c*/ 	.byte	0x04, 0x0a
        /*006e*/ 	.short	(.L_41 - .L_40)
	.align		4
.L_40:
        /*0070*/ 	.word	index@(.nv.constant0._Z18dgemm_kernel_tiledPKdS0_Pdi)
        /*0074*/ 	.short	0x0380
        /*0076*/ 	.short	0x001c


	//----- nvinfo : EIATTR_SW_WAR
	.align		4
.L_41:
        /*0078*/ 	.byte	0x04, 0x36
        /*007a*/ 	.short	(.L_43 - .L_42)
.L_42:
        /*007c*/ 	.word	0x00000008
.L_43:


//--------------------- .nv.callgraph             --------------------------
	.section	.nv.callgraph,"",@"SHT_CUDA_CALLGRAPH"
	.align	4
	.sectionentsize	8
	.align		4
        /*0000*/ 	.word	0x00000000
	.align		4
        /*0004*/ 	.word	0xffffffff
	.align		4
        /*0008*/ 	.word	0x00000000
	.align		4
        /*000c*/ 	.word	0xfffffffe
	.align		4
        /*0010*/ 	.word	0x00000000
	.align		4
        /*0014*/ 	.word	0xfffffffd
	.align		4
        /*0018*/ 	.word	0x00000000
	.align		4
        /*001c*/ 	.word	0xfffffffc


//--------------------- .text._Z18dgemm_kernel_naivePKdS0_Pdi --------------------------
	.section	.text._Z18dgemm_kernel_naivePKdS0_Pdi,"ax",@progbits
	.align	128
        .global         _Z18dgemm_kernel_naivePKdS0_Pdi
        .type           _Z18dgemm_kernel_naivePKdS0_Pdi,@function
        .size           _Z18dgemm_kernel_naivePKdS0_Pdi,(.L_x_8 - _Z18dgemm_kernel_naivePKdS0_Pdi)
        .other          _Z18dgemm_kernel_naivePKdS0_Pdi,@"STO_CUDA_ENTRY STV_DEFAULT"
_Z18dgemm_kernel_naivePKdS0_Pdi:
.text._Z18dgemm_kernel_naivePKdS0_Pdi:
[----:B------:R-:W-:Y:S01]  /*0000*/  LDC R1, c[0x0][0x37c] ;  /* 0x0000df00ff017b82 */ /* 0x000fe20000000800 */
[----:B------:R-:W0:Y:S07]  /*0010*/  S2R R0, SR_TID.Y ;  /* 0x0000000000007919 */ /* 0x000e2e0000002200 */
[----:B------:R-:W0:Y:S01]  /*0020*/  S2UR UR4, SR_CTAID.Y ;  /* 0x00000000000479c3 */ /* 0x000e220000002600 */
[----:B------:R-:W1:Y:S01]  /*0030*/  LDCU UR18, c[0x0][0x398] ;  /* 0x00007300ff1277ac */ /* 0x000e620008000800 */
[----:B------:R-:W2:Y:S06]  /*0040*/  S2R R3, SR_TID.X ;  /* 0x0000000000037919 */ /* 0x000eac0000002100 */
[----:B------:R-:W0:Y:S08]  /*0050*/  LDC R21, c[0x0][0x364] ;  /* 0x0000d900ff157b82 */ /* 0x000e300000000800 */
[----:B------:R-:W2:Y:S08]  /*0060*/  S2UR UR5, SR_CTAID.X ;  /* 0x00000000000579c3 */ /* 0x000eb00000002500 */
[----:B------:R-:W2:Y:S01]  /*0070*/  LDC R2, c[0x0][0x360] ;  /* 0x0000d800ff027b82 */ /* 0x000ea20000000800 */
[----:B0-----:R-:W-:-:S02]  /*0080*/  IMAD R21, R21, UR4, R0 ;  /* 0x0000000415157c24 */ /* 0x001fc4000f8e0200 */
[----:B--2---:R-:W-:-:S05]  /*0090*/  IMAD R0, R2, UR5, R3 ;  /* 0x0000000502007c24 */ /* 0x004fca000f8e0203 */
[----:B------:R-:W-:-:S04]  /*00a0*/  VIMNMX R2, PT, PT, R21, R0, !PT ;  /* 0x0000000015027248 */ /* 0x000fc80007fe0100 */
[----:B-1----:R-:W-:-:S13]  /*00b0*/  ISETP.GE.AND P0, PT, R2, UR18, PT ;  /* 0x0000001202007c0c */ /* 0x002fda000bf06270 */
[----:B------:R-:W-:Y:S05]  /*00c0*/  @P0 EXIT ;  /* 0x000000000000094d */ /* 0x000fea0003800000 */
[----:B------:R-:W-:Y:S02]  /*00d0*/  UISETP.GE.U32.AND UP0, UPT, UR18, 0x8, UPT ;  /* 0x000000081200788c */ /* 0x000fe4000bf06070 */
[----:B------:R-:W-:Y:S01]  /*00e0*/  IMAD R21, R21, UR18, RZ ;  /* 0x0000001215157c24 */ /* 0x000fe2000f8e02ff */
[----:B------:R-:W-:Y:S01]  /*00f0*/  CS2R R12, SRZ ;  /* 0x00000000000c7805 */ /* 0x000fe2000001ff00 */
[----:B------:R-:W0:Y:S01]  /*0100*/  LDCU.64 UR16, c[0x0][0x358] ;  /* 0x00006b00ff1077ac */ /* 0x000e220008000a00 */
[----:B------:R-:W-:-:S04]  /*0110*/  UMOV UR4, URZ ;  /* 0x000000ff00047c82 */ /* 0x000fc80008000000 */
[----:B------:R-:W-:Y:S05]  /*0120*/  BRA.U !UP0, `(.L_x_0) ;  /* 0x0000000508147547 */ /* 0x000fea000b800000 */
[----:B------:R-:W1:Y:S01]  /*0130*/  LDCU.128 UR20, c[0x0][0x380] ;  /* 0x00007000ff1477ac */ /* 0x000e620008000c00 */
[----:B------:R-:W-:Y:S01]  /*0140*/  IMAD.MOV.U32 R20, RZ, RZ, R0 ;  /* 0x000000ffff147224 */ /* 0x000fe200078e0000 */
[----:B------:R-:W-:Y:S01]  /*0150*/  CS2R R12, SRZ ;  /* 0x00000000000c7805 */ /* 0x000fe2000001ff00 */
[----:B------:R-:W-:-:S04]  /*0160*/  ULOP3.LUT UR4, UR18, 0x7ffffff8, URZ, 0xc0, !UPT ;  /* 0x7ffffff812047892 */ /* 0x000fc8000f8ec0ff */
[----:B------:R-:W-:Y:S01]  /*0170*/  UIADD3 UR4, UPT, UPT, -UR4, URZ, URZ ;  /* 0x000000ff04047290 */ /* 0x000fe2000fffe1ff */
[----:B-1----:R-:W-:Y:S01]  /*0180*/  MOV R2, UR20 ;  /* 0x0000001400027c02 */ /* 0x002fe20008000f00 */
[----:B------:R-:W-:Y:S01]  /*0190*/  IMAD.U32 R3, RZ, RZ, UR21 ;  /* 0x00000015ff037e24 */ /* 0x000fe2000f8e00ff */
[----:B------:R-:W-:Y:S02]  /*01a0*/  UIMAD.WIDE UR6, UR18, 0x18, UR22 ;  /* 0x00000018120678a5 */ /* 0x000fe4000f8e0216 */
[----:B------:R-:W-:Y:S01]  /*01b0*/  UIMAD.WIDE UR8, UR18, 0x20, UR22 ;  /* 0x00000020120878a5 */ /* 0x000fe2000f8e0216 */
[----:B------:R-:W-:Y:S01]  /*01c0*/  IMAD.WIDE.U32 R2, R21, 0x8, R2 ;  /* 0x0000000815027825 */ /* 0x000fe200078e0002 */
[----:B------:R-:W-:Y:S02]  /*01d0*/  UIMAD.WIDE UR10, UR18, 0x28, UR22 ;  /* 0x00000028120a78a5 */ /* 0x000fe4000f8e0216 */
[----:B------:R-:W-:Y:S01]  /*01e0*/  UIMAD.WIDE UR12, UR18, 0x30, UR22 ;  /* 0x00000030120c78a5 */ /* 0x000fe2000f8e0216 */
[----:B------:R-:W-:Y:S01]  /*01f0*/  IADD3 R8, P0, PT, R2, 0x20, RZ ;  /* 0x0000002002087810 */ /* 0x000fe20007f1e0ff */
[----:B------:R-:W-:-:S03]  /*0200*/  UIMAD.WIDE UR14, UR18, 0x38, UR22 ;  /* 0x00000038120e78a5 */ /* 0x000fc6000f8e0216 */
[----:B------:R-:W-:-:S09]  /*0210*/  IADD3.X R9, PT, PT, RZ, R3, RZ, P0, !PT ;  /* 0x00000003ff097210 */ /* 0x000fd200007fe4ff */
.L_x_1:
[----:B------:R-:W-:Y:S01]  /*0220*/  HFMA2 R23, -RZ, RZ, 0, 4.76837158203125e-07 ;  /* 0x00000008ff177431 */ /* 0x000fe200000001ff */
[----:B------:R-:W-:Y:S01]  /*0230*/  UIMAD.WIDE UR24, UR18, 0x8, UR22 ;  /* 0x00000008121878a5 */ /* 0x000fe2000f8e0216 */
[----:B------:R-:W-:Y:S01]  /*0240*/  IMAD.MOV.U32 R2, RZ, RZ, R8 ;  /* 0x000000ffff027224 */ /* 0x000fe200078e0008 */
[----:B------:R-:W-:Y:S01]  /*0250*/  MOV R3, R9 ;  /* 0x0000000900037202 */ /* 0x000fe20000000f00 */
[----:B------:R-:W-:-:S03]  /*0260*/  UIMAD.WIDE UR20, UR18, 0x10, UR22 ;  /* 0x00000010121478a5 */ /* 0x000fc6000f8e0216 */
[----:B------:R-:W-:Y:S01]  /*0270*/  MOV R19, UR25 ;  /* 0x0000001900137c02 */ /* 0x000fe20008000f00 */
[----:B------:R-:W-:Y:S01]  /*0280*/  IMAD.U32 R18, RZ, RZ, UR24 ;  /* 0x00000018ff127e24 */ /* 0x000fe2000f8e00ff */
[----:B0-----:R-:W2:Y:S01]  /*0290*/  LDG.E.64.CONSTANT R24, desc[UR16][R2.64+-0x20] ;  /* 0xffffe01002187981 */ /* 0x001ea2000c1e9b00 */
[C---:B------:R-:W-:Y:S01]  /*02a0*/  IMAD.WIDE R22, R20.reuse, R23, UR22 ;  /* 0x0000001614167e25 */ /* 0x040fe2000f8e0217 */
[----:B------:R-:W-:Y:S02]  /*02b0*/  MOV R16, UR20 ;  /* 0x0000001400107c02 */ /* 0x000fe40008000f00 */
[----:B------:R-:W3:Y:S01]  /*02c0*/  LDG.E.64.CONSTANT R10, desc[UR16][R2.64+-0x18] ;  /* 0xffffe810020a7981 */ /* 0x000ee2000c1e9b00 */
[----:B------:R-:W-:-:S03]  /*02d0*/  IMAD.WIDE R18, R20, 0x8, R18 ;  /* 0x0000000814127825 */ /* 0x000fc600078e0212 */
[----:B------:R-:W2:Y:S01]  /*02e0*/  LDG.E.64.CONSTANT R22, desc[UR16][R22.64] ;  /* 0x0000001016167981 */ /* 0x000ea2000c1e9b00 */
[----:B------:R-:W-:-:S03]  /*02f0*/  IMAD.U32 R17, RZ, RZ, UR21 ;  /* 0x00000015ff117e24 */ /* 0x000fc6000f8e00ff */
[----:B------:R-:W3:Y:S01]  /*0300*/  LDG.E.64.CONSTANT R18, desc[UR16][R18.64] ;  /* 0x0000001012127981 */ /* 0x000ee2000c1e9b00 */
[----:B------:R-:W-:-:S04]  /*0310*/  IMAD.WIDE R16, R20, 0x8, R16 ;  /* 0x0000000814107825 */ /* 0x000fc800078e0210 */
[----:B------:R-:W-:Y:S01]  /*0320*/  HFMA2 R9, -RZ, RZ, 0, 4.76837158203125e-07 ;  /* 0x00000008ff097431 */ /* 0x000fe200000001ff */
[----:B------:R-:W4:Y:S04]  /*0330*/  LDG.E.64.CONSTANT R14, desc[UR16][R2.64+-0x10] ;  /* 0xfffff010020e7981 */ /* 0x000f28000c1e9b00 */
[----:B------:R-:W4:Y:S01]  /*0340*/  LDG.E.64.CONSTANT R16, desc[UR16][R16.64] ;  /* 0x0000001010107981 */ /* 0x000f22000c1e9b00 */
[----:B------:R-:W-:-:S03]  /*0350*/  IMAD.WIDE R8, R20, R9, UR6 ;  /* 0x0000000614087e25 */ /* 0x000fc6000f8e0209 */
[----:B------:R-:W5:Y:S04]  /*0360*/  LDG.E.64.CONSTANT R6, desc[UR16][R2.64+-0x8] ;  /* 0xfffff81002067981 */ /* 0x000f68000c1e9b00 */
[----:B------:R-:W5:Y:S01]  /*0370*/  LDG.E.64.CONSTANT R8, desc[UR16][R8.64] ;  /* 0x0000001008087981 */ /* 0x000f62000c1e9b00 */
[----:B------:R-:W-:-:S05]  /*0380*/  MOV R5, 0x8 ;  /* 0x0000000800057802 */ /* 0x000fca0000000f00 */
[----:B------:R-:W-:-:S06]  /*0390*/  IMAD.WIDE R4, R20, R5, UR8 ;  /* 0x0000000814047e25 */ /* 0x000fcc000f8e0205 */
[----:B------:R-:W5:Y:S01]  /*03a0*/  LDG.E.64.CONSTANT R4, desc[UR16][R4.64] ;  /* 0x0000001004047981 */ /* 0x000f62000c1e9b00 */
[----:B--2---:R-:W-:Y:S01]  /*03b0*/  DFMA R24, R24, R22, R12 ;  /* 0x000000161818722b */ /* 0x004fe2000000000c */
[----:B------:R-:W-:Y:S02]  /*03c0*/  IMAD.MOV.U32 R23, RZ, RZ, 0x8 ;  /* 0x00000008ff177424 */ /* 0x000fe400078e00ff */
[----:B------:R-:W2:Y:S02]  /*03d0*/  LDG.E.64.CONSTANT R12, desc[UR16][R2.64] ;  /* 0x00000010020c7981 */ /* 0x000ea4000c1e9b00 */
[----:B------:R-:W-:-:S03]  /*03e0*/  IMAD.WIDE R22, R20, R23, UR10 ;  /* 0x0000000a14167e25 */ /* 0x000fc6000f8e0217 */
[----:B---3--:R-:W-:Y:S01]  /*03f0*/  DFMA R18, R10, R18, R24 ;  /* 0x000000120a12722b */ /* 0x008fe20000000018 */
[----:B------:R-:W-:Y:S01]  /*0400*/  MOV R25, 0x8 ;  /* 0x0000000800197802 */ /* 0x000fe20000000f00 */
[----:B------:R-:W3:Y:S04]  /*0410*/  LDG.E.64.CONSTANT R10, desc[UR16][R2.64+0x8] ;  /* 0x00000810020a7981 */ /* 0x000ee8000c1e9b00 */
[----:B------:R-:W3:Y:S01]  /*0420*/  LDG.E.64.CONSTANT R22, desc[UR16][R22.64] ;  /* 0x0000001016167981 */ /* 0x000ee2000c1e9b00 */
[C---:B------:R-:W-:Y:S01]  /*0430*/  IMAD.WIDE R24, R20.reuse, R25, UR12 ;  /* 0x0000000c14187e25 */ /* 0x040fe2000f8e0219 */
[----:B----4-:R-:W-:Y:S01]  /*0440*/  DFMA R16, R14, R16, R18 ;  /* 0x000000100e10722b */ /* 0x010fe20000000012 */
[----:B------:R-:W-:Y:S01]  /*0450*/  MOV R19, 0x8 ;  /* 0x0000000800137802 */ /* 0x000fe20000000f00 */
[----:B------:R-:W4:Y:S04]  /*0460*/  LDG.E.64.CONSTANT R14, desc[UR16][R2.64+0x10] ;  /* 0x00001010020e7981 */ /* 0x000f28000c1e9b00 */
[----:B------:R-:W4:Y:S01]  /*0470*/  LDG.E.64.CONSTANT R24, desc[UR16][R24.64] ;  /* 0x0000001018187981 */ /* 0x000f22000c1e9b00 */
[----:B------:R-:W-:Y:S01]  /*0480*/  IMAD.WIDE R18, R20, R19, UR14 ;  /* 0x0000000e14127e25 */ /* 0x000fe2000f8e0213 */
[----:B-----5:R-:W-:-:S02]  /*0490*/  DFMA R8, R6, R8, R16 ;  /* 0x000000080608722b */ /* 0x020fc40000000010 */
[----:B------:R-:W5:Y:S04]  /*04a0*/  LDG.E.64.CONSTANT R6, desc[UR16][R2.64+0x18] ;  /* 0x0000181002067981 */ /* 0x000f68000c1e9b00 */
[----:B------:R-:W5:Y:S01]  /*04b0*/  LDG.E.64.CONSTANT R18, desc[UR16][R18.64] ;  /* 0x0000001012127981 */ /* 0x000f62000c1e9b00 */
[----:B------:R-:W-:-:S04]  /*04c0*/  UIADD3 UR4, UPT, UPT, UR4, 0x8, URZ ;  /* 0x0000000804047890 */ /* 0x000fc8000fffe0ff */
[----:B------:R-:W-:Y:S01]  /*04d0*/  UISETP.NE.AND UP0, UPT, UR4, URZ, UPT ;  /* 0x000000ff0400728c */ /* 0x000fe2000bf05270 */
[----:B--2---:R-:W-:-:S08]  /*04e0*/  DFMA R4, R12, R4, R8 ;  /* 0x000000040c04722b */ /* 0x004fd00000000008 */
[----:B---3--:R-:W-:-:S08]  /*04f0*/  DFMA R4, R10, R22, R4 ;  /* 0x000000160a04722b */ /* 0x008fd00000000004 */
[----:B----4-:R-:W-:Y:S01]  /*0500*/  DFMA R4, R14, R24, R4 ;  /* 0x000000180e04722b */ /* 0x010fe20000000004 */
[----:B------:R-:W-:-:S07]  /*0510*/  IADD3 R8, P0, PT, R2, 0x40, RZ ;  /* 0x0000004002087810 */ /* 0x000fce0007f1e0ff */
[----:B-----5:R-:W-:Y:S01]  /*0520*/  DFMA R12, R6, R18, R4 ;  /* 0x00000012060c722b */ /* 0x020fe20000000004 */
[----:B------:R-:W-:Y:S01]  /*0530*/  IMAD.U32 R5, RZ, RZ, UR18 ;  /* 0x00000012ff057e24 */ /* 0x000fe2000f8e00ff */
[----:B------:R-:W-:-:S04]  /*0540*/  IADD3.X R9, PT, PT, RZ, R3, RZ, P0, !PT ;  /* 0x00000003ff097210 */ /* 0x000fc800007fe4ff */
[----:B------:R-:W-:Y:S01]  /*0550*/  LEA R20, R5, R20, 0x3 ;  /* 0x0000001405147211 */ /* 0x000fe200078e18ff */
[----:B------:R-:W-:Y:S06]  /*0560*/  BRA.U UP0, `(.L_x_1) ;  /* 0xfffffffd002c7547 */ /* 0x000fec000b83ffff */
[----:B------:R-:W-:-:S12]  /*0570*/  ULOP3.LUT UR4, UR18, 0x7ffffff8, URZ, 0xc0, !UPT ;  /* 0x7ffffff812047892 */ /* 0x000fd8000f8ec0ff */
.L_x_0:
[----:B------:R-:W-:-:S04]  /*0580*/  ULOP3.LUT UR6, UR18, 0x7, URZ, 0xc0, !UPT ;  /* 0x0000000712067892 */ /* 0x000fc8000f8ec0ff */
[----:B------:R-:W-:-:S09]  /*0590*/  UISETP.NE.AND UP0, UPT, UR6, URZ, UPT ;  /* 0x000000ff0600728c */ /* 0x000fd2000bf05270 */
[----:B------:R-:W-:Y:S05]  /*05a0*/  BRA.U !UP0, `(.L_x_2) ;  /* 0x0000000508387547 */ /* 0x000fea000b800000 */
[----:B------:R-:W-:Y:S02]  /*05b0*/  UISETP.GE.U32.AND UP0, UPT, UR6, 0x4, UPT ;  /* 0x000000040600788c */ /* 0x000fe4000bf06070 */
[----:B------:R-:W-:-:S04]  /*05c0*/  ULOP3.LUT UR5, UR18, 0x3, URZ, 0xc0, !UPT ;  /* 0x0000000312057892 */ /* 0x000fc8000f8ec0ff */
[----:B------:R-:W-:-:S03]  /*05d0*/  UISETP.NE.AND UP1, UPT, UR5, URZ, UPT ;  /* 0x000000ff0500728c */ /* 0x000fc6000bf25270 */
[----:B------:R-:W-:Y:S08]  /*05e0*/  BRA.U !UP0, `(.L_x_3) ;  /* 0x00000001087c7547 */ /* 0x000ff0000b800000 */
[----:B------:R-:W1:Y:S01]  /*05f0*/  LDC.64 R10, c[0x0][0x380] ;  /* 0x0000e000ff0a7b82 */ /* 0x000e620000000a00 */
[----:B------:R-:W2:Y:S01]  /*0600*/  LDCU.64 UR6, c[0x0][0x380] ;  /* 0x00007000ff0677ac */ /* 0x000ea20008000a00 */
[----:B------:R-:W-:Y:S01]  /*0610*/  IMAD.U32 R5, RZ, RZ, UR4 ;  /* 0x00000004ff057e24 */ /* 0x000fe2000f8e00ff */
[C---:B------:R-:W-:Y:S01]  /*0620*/  IADD3 R3, PT, PT, R21.reuse, UR4, RZ ;  /* 0x0000000415037c10 */ /* 0x040fe2000fffe0ff */
[----:B------:R-:W-:Y:S01]  /*0630*/  IMAD.U32 R23, RZ, RZ, UR18 ;  /* 0x00000012ff177e24 */ /* 0x000fe2000f8e00ff */
[----:B------:R-:W-:Y:S01]  /*0640*/  IADD3 R2, P0, PT, R21, UR4, RZ ;  /* 0x0000000415027c10 */ /* 0x000fe2000ff1e0ff */
[----:B------:R-:W-:Y:S02]  /*0650*/  IMAD R5, R5, UR18, R0 ;  /* 0x0000001205057c24 */ /* 0x000fe4000f8e0200 */
[----:B------:R-:W3:Y:S01]  /*0660*/  LDC.64 R18, c[0x0][0x388] ;  /* 0x0000e200ff127b82 */ /* 0x000ee20000000a00 */
[----:B------:R-:W-:Y:S01]  /*0670*/  MOV R25, UR18 ;  /* 0x0000001200197c02 */ /* 0x000fe20008000f00 */
[----:B-1----:R-:W-:Y:S01]  /*0680*/  IMAD.WIDE.U32 R10, R3, 0x8, R10 ;  /* 0x00000008030a7825 */ /* 0x002fe200078e000a */
[----:B------:R-:W-:-:S02]  /*0690*/  IADD3.X R3, PT, PT, RZ, RZ, RZ, P0, !PT ;  /* 0x000000ffff037210 */ /* 0x000fc400007fe4ff */
[----:B--2---:R-:W-:-:S03]  /*06a0*/  LEA R16, P0, R2, UR6, 0x3 ;  /* 0x0000000602107c11 */ /* 0x004fc6000f8018ff */
[----:B0-----:R-:W2:Y:S01]  /*06b0*/  LDG.E.64.CONSTANT R10, desc[UR16][R10.64] ;  /* 0x000000100a0a7981 */ /* 0x001ea2000c1e9b00 */
[----:B---3--:R-:W-:Y:S01]  /*06c0*/  IMAD.WIDE R18, R5, 0x8, R18 ;  /* 0x0000000805127825 */ /* 0x008fe200078e0212 */
[----:B------:R-:W-:-:S04]  /*06d0*/  LEA.HI.X R17, R2, UR7, R3, 0x3, P0 ;  /* 0x0000000702117c11 */ /* 0x000fc800080f1c03 */
[----:B------:R-:W2:Y:S01]  /*06e0*/  LDG.E.64.CONSTANT R14, desc[UR16][R18.64] ;  /* 0x00000010120e7981 */ /* 0x000ea2000c1e9b00 */
[----:B------:R-:W-:-:S03]  /*06f0*/  IMAD.WIDE R22, R23, 0x8, R18 ;  /* 0x0000000817167825 */ /* 0x000fc600078e0212 */
[----:B------:R-:W3:Y:S04]  /*0700*/  LDG.E.64.CONSTANT R6, desc[UR16][R16.64+0x8] ;  /* 0x0000081010067981 */ /* 0x000ee8000c1e9b00 */
[----:B------:R-:W3:Y:S01]  /*0710*/  LDG.E.64.CONSTANT R8, desc[UR16][R22.64] ;  /* 0x0000001016087981 */ /* 0x000ee2000c1e9b00 */
[----:B------:R-:W-:Y:S01]  /*0720*/  IMAD.WIDE R24, R25, 0x8, R22 ;  /* 0x0000000819187825 */ /* 0x000fe200078e0216 */
[----:B------:R-:W-:Y:S02]  /*0730*/  MOV R27, UR18 ;  /* 0x00000012001b7c02 */ /* 0x000fe40008000f00 */
[----:B------:R-:W4:Y:S04]  /*0740*/  LDG.E.64.CONSTANT R2, desc[UR16][R16.64+0x10] ;  /* 0x0000101010027981 */ /* 0x000f28000c1e9b00 */
[----:B------:R-:W4:Y:S01]  /*0750*/  LDG.E.64.CONSTANT R4, desc[UR16][R24.64] ;  /* 0x0000001018047981 */ /* 0x000f22000c1e9b00 */
[----:B------:R-:W-:-:S03]  /*0760*/  IMAD.WIDE R26, R27, 0x8, R24 ;  /* 0x000000081b1a7825 */ /* 0x000fc600078e0218 */
[----:B------:R-:W5:Y:S04]  /*0770*/  LDG.E.64.CONSTANT R18, desc[UR16][R16.64+0x18] ;  /* 0x0000181010127981 */ /* 0x000f68000c1e9b00 */
[----:B------:R-:W5:Y:S01]  /*0780*/  LDG.E.64.CONSTANT R26, desc[UR16][R26.64] ;  /* 0x000000101a1a7981 */ /* 0x000f62000c1e9b00 */
[----:B------:R-:W-:Y:S01]  /*0790*/  UIADD3 UR4, UPT, UPT, UR4, 0x4, URZ ;  /* 0x0000000404047890 */ /* 0x000fe2000fffe0ff */
[----:B--2---:R-:W-:-:S08]  /*07a0*/  DFMA R10, R10, R14, R12 ;  /* 0x0000000e0a0a722b */ /* 0x004fd0000000000c */
[----:B---3--:R-:W-:-:S08]  /*07b0*/  DFMA R6, R6, R8, R10 ;  /* 0x000000080606722b */ /* 0x008fd0000000000a */
[----:B----4-:R-:W-:-:S08]  /*07c0*/  DFMA R2, R2, R4, R6 ;  /* 0x000000040202722b */ /* 0x010fd00000000006 */
[----:B-----5:R-:W-:-:S11]  /*07d0*/  DFMA R12, R18, R26, R2 ;  /* 0x0000001a120c722b */ /* 0x020fd60000000002 */
.L_x_3:
[----:B------:R-:W-:Y:S05]  /*07e0*/  BRA.U !UP1, `(.L_x_2) ;  /* 0x0000000109a87547 */ /* 0x000fea000b800000 */
[----:B------:R-:W-:Y:S01]  /*07f0*/  UISETP.NE.AND UP0, UPT, UR5, 0x1, UPT ;  /* 0x000000010500788c */ /* 0x000fe2000bf05270 */
[----:B------:R-:W-:Y:S01]  /*0800*/  IMAD.U32 R9, RZ, RZ, UR4 ;  /* 0x00000004ff097e24 */ /* 0x000fe2000f8e00ff */
[----:B------:R-:W-:Y:S02]  /*0810*/  ULOP3.LUT UR5, UR18, 0x1, URZ, 0xc0, !UPT ;  /* 0x0000000112057892 */ /* 0x000fe4000f8ec0ff */
[----:B------:R-:W-:Y:S02]  /*0820*/  MOV R11, UR18 ;  /* 0x00000012000b7c02 */ /* 0x000fe40008000f00 */
[----:B------:R-:W-:Y:S01]  /*0830*/  PLOP3.LUT P1, PT, PT, PT, UP0, 0x80, 0x8 ;  /* 0x000000000008781c */ /* 0x000fe20003f2f008 */
[----:B------:R-:W-:-:S04]  /*0840*/  UISETP.NE.U32.AND UP1, UPT, UR5, 0x1, UPT ;  /* 0x000000010500788c */ /* 0x000fc8000bf25070 */
[----:B------:R-:W1:Y:S02]  /*0850*/  @UP0 LDCU.128 UR8, c[0x0][0x380] ;  /* 0x00007000ff0807ac */ /* 0x000e640008000c00 */
[----:B------:R-:W-:Y:S01]  /*0860*/  PLOP3.LUT P0, PT, PT, PT, UP1, 0x80, 0x8 ;  /* 0x000000000008781c */ /* 0x000fe20003f0f018 */
[----:B------:R-:W2:Y:S05]  /*0870*/  @UP0 LDCU.64 UR6, c[0x0][0x380] ;  /* 0x00007000ff0607ac */ /* 0x000eaa0008000a00 */
[C---:B------:R-:W-:Y:S01]  /*0880*/  @P1 IADD3 R7, PT, PT, R21.reuse, UR4, RZ ;  /* 0x0000000415071c10 */ /* 0x040fe2000fffe0ff */
[----:B------:R-:W3:Y:S01]  /*0890*/  @!UP1 LDCU.128 UR12, c[0x0][0x380] ;  /* 0x00007000ff0c97ac */ /* 0x000ee20008000c00 */
[----:B------:R-:W-:Y:S01]  /*08a0*/  @P1 IADD3 R6, P2, PT, R21, UR4, RZ ;  /* 0x0000000415061c10 */ /* 0x000fe2000ff5e0ff */
[----:B------:R-:W-:Y:S01]  /*08b0*/  @P1 IMAD R9, R9, UR18, R0 ;  /* 0x0000001209091c24 */ /* 0x000fe2000f8e0200 */
[----:B------:R-:W-:Y:S01]  /*08c0*/  @UP0 UIADD3 UR4, UPT, UPT, UR4, 0x2, URZ ;  /* 0x0000000204040890 */ /* 0x000fe2000fffe0ff */
[----:B-1----:R-:W-:Y:S01]  /*08d0*/  MOV R2, UR8 ;  /* 0x0000000800027c02 */ /* 0x002fe20008000f00 */
[----:B------:R-:W-:Y:S01]  /*08e0*/  IMAD.U32 R3, RZ, RZ, UR9 ;  /* 0x00000009ff037e24 */ /* 0x000fe2000f8e00ff */
[----:B------:R-:W-:-:S02]  /*08f0*/  MOV R4, UR10 ;  /* 0x0000000a00047c02 */ /* 0x000fc40008000f00 */
[----:B------:R-:W-:Y:S01]  /*0900*/  MOV R5, UR11 ;  /* 0x0000000b00057c02 */ /* 0x000fe20008000f00 */
[----:B------:R-:W-:-:S04]  /*0910*/  @P1 IMAD.WIDE.U32 R2, R7, 0x8, R2 ;  /* 0x0000000807021825 */ /* 0x000fc800078e0002 */
[----:B------:R-:W-:Y:S01]  /*0920*/  @P1 IMAD.WIDE R4, R9, 0x8, R4 ;  /* 0x0000000809041825 */ /* 0x000fe200078e0204 */
[----:B------:R-:W-:Y:S01]  /*0930*/  MOV R19, UR4 ;  /* 0x0000000400137c02 */ /* 0x000fe20008000f00 */
[----:B0-----:R-:W4:Y:S02]  /*0940*/  @P1 LDG.E.64.CONSTANT R2, desc[UR16][R2.64] ;  /* 0x0000001002021981 */ /* 0x001f24000c1e9b00 */
[----:B------:R-:W-:Y:S01]  /*0950*/  @P1 IMAD.X R7, RZ, RZ, RZ, P2 ;  /* 0x000000ffff071224 */ /* 0x000fe200010e06ff */
[----:B--2---:R-:W-:-:S04]  /*0960*/  @P1 LEA R8, P2, R6, UR6, 0x3 ;  /* 0x0000000606081c11 */ /* 0x004fc8000f8418ff */
[----:B------:R-:W-:Y:S01]  /*0970*/  @P1 LEA.HI.X R9, R6, UR7, R7, 0x3, P2 ;  /* 0x0000000706091c11 */ /* 0x000fe200090f1c07 */
[----:B------:R-:W-:Y:S02]  /*0980*/  @P1 IMAD.WIDE R6, R11, 0x8, R4 ;  /* 0x000000080b061825 */ /* 0x000fe400078e0204 */
[----:B------:R-:W4:Y:S01]  /*0990*/  @P1 LDG.E.64.CONSTANT R4, desc[UR16][R4.64] ;  /* 0x0000001004041981 */ /* 0x000f22000c1e9b00 */
[----:B---3--:R-:W-:Y:S01]  /*09a0*/  MOV R14, UR12 ;  /* 0x0000000c000e7c02 */ /* 0x008fe20008000f00 */
[----:B------:R-:W-:Y:S01]  /*09b0*/  IMAD.U32 R15, RZ, RZ, UR13 ;  /* 0x0000000dff0f7e24 */ /* 0x000fe2000f8e00ff */
[----:B------:R-:W-:Y:S01]  /*09c0*/  MOV R10, UR14 ;  /* 0x0000000e000a7c02 */ /* 0x000fe20008000f00 */
[----:B------:R-:W-:Y:S01]  /*09d0*/  IMAD.U32 R11, RZ, RZ, UR15 ;  /* 0x0000000fff0b7e24 */ /* 0x000fe2000f8e00ff */
[----:B------:R-:W-:Y:S01]  /*09e0*/  @!P0 IADD3 R17, PT, PT, R21, UR4, RZ ;  /* 0x0000000415118c10 */ /* 0x000fe2000fffe0ff */
[----:B------:R-:W-:Y:S01]  /*09f0*/  @!P0 IMAD R19, R19, UR18, R0 ;  /* 0x0000001213138c24 */ /* 0x000fe2000f8e0200 */
[----:B------:R-:W2:Y:S04]  /*0a00*/  @P1 LDG.E.64.CONSTANT R6, desc[UR16][R6.64] ;  /* 0x0000001006061981 */ /* 0x000ea8000c1e9b00 */
[----:B------:R-:W2:Y:S01]  /*0a10*/  @P1 LDG.E.64.CONSTANT R8, desc[UR16][R8.64+0x8] ;  /* 0x0000081008081981 */ /* 0x000ea2000c1e9b00 */
[----:B------:R-:W-:-:S04]  /*0a20*/  @!P0 IMAD.WIDE.U32 R14, R17, 0x8, R14 ;  /* 0x00000008110e8825 */ /* 0x000fc800078e000e */
[----:B------:R-:W-:Y:S02]  /*0a30*/  @!P0 IMAD.WIDE R10, R19, 0x8, R10 ;  /* 0x00000008130a8825 */ /* 0x000fe400078e020a */
[----:B------:R-:W3:Y:S04]  /*0a40*/  @!P0 LDG.E.64.CONSTANT R14, desc[UR16][R14.64] ;  /* 0x000000100e0e8981 */ /* 0x000ee8000c1e9b00 */
[----:B------:R-:W3:Y:S01]  /*0a50*/  @!P0 LDG.E.64.CONSTANT R10, desc[UR16][R10.64] ;  /* 0x000000100a0a8981 */ /* 0x000ee2000c1e9b00 */
[----:B----4-:R-:W-:-:S08]  /*0a60*/  @P1 DFMA R2, R2, R4, R12 ;  /* 0x000000040202122b */ /* 0x010fd0000000000c */
[----:B--2---:R-:W-:-:S08]  /*0a70*/  @P1 DFMA R12, R8, R6, R2 ;  /* 0x00000006080c122b */ /* 0x004fd00000000002 */
[----:B---3--:R-:W-:-:S11]  /*0a80*/  @!P0 DFMA R12, R14, R10, R12 ;  /* 0x0000000a0e0c822b */ /* 0x008fd6000000000c */
.L_x_2:
[----:B------:R-:W1:Y:S01]  /*0a90*/  LDC.64 R2, c[0x0][0x390] ;  /* 0x0000e400ff027b82 */ /* 0x000e620000000a00 */
[----:B------:R-:W-:-:S05]  /*0aa0*/  IADD3 R21, PT, PT, R0, R21, RZ ;  /* 0x0000001500157210 */ /* 0x000fca0007ffe0ff */
[----:B-1----:R-:W-:-:S05]  /*0ab0*/  IMAD.WIDE R2, R21, 0x8, R2 ;  /* 0x0000000815027825 */ /* 0x002fca00078e0202 */
[----:B0-----:R-:W-:Y:S01]  /*0ac0*/  STG.E.64 desc[UR16][R2.64], R12 ;  /* 0x0000000c02007986 */ /* 0x001fe2000c101b10 */
[----:B------:R-:W-:Y:S05]  /*0ad0*/  EXIT ;  /* 0x000000000000794d */ /* 0x000fea0003800000 */
.L_x_4:
[----:B------:R-:W-:-:S00]  /*0ae0*/  BRA `(.L_x_4) ;  /* 0xfffffffc00fc7947 */ /* 0x000fc0000383ffff */
[----:B------:R-:W-:-:S00]  /*0af0*/  NOP ;  /* 0x0000000000007918 */ /* 0x000fc00000000000 */
        /* <DEDUP_REMOVED lines=8> */
.L_x_8:


//--------------------- .text._Z18dgemm_kernel_tiledPKdS0_Pdi --------------------------
	.section	.text._Z18dgemm_kernel_tiledPKdS0_Pdi,"ax",@progbits
	.align	128
        .global         _Z18dgemm_kernel_tiledPKdS0_Pdi
        .type           _Z18dgemm_kernel_tiledPKdS0_Pdi,@function
        .size           _Z18dgemm_kernel_tiledPKdS0_Pdi,(.L_x_9 - _Z18dgemm_kernel_tiledPKdS0_Pdi)
        .other          _Z18dgemm_kernel_tiledPKdS0_Pdi,@"STO_CUDA_ENTRY STV_DEFAULT"
_Z18dgemm_kernel_tiledPKdS0_Pdi:
.text._Z18dgemm_kernel_tiledPKdS0_Pdi:
[----:B------:R-:W-:Y:S01]  /*0000*/  LDC R1, c[0x0][0x37c] ;  /* 0x0000df00ff017b82 */ /* 0x000fe20000000800 */
[----:B------:R-:W0:Y:S01]  /*0010*/  LDCU UR4, c[0x0][0x398] ;  /* 0x00007300ff0477ac */ /* 0x000e220008000800 */
[----:B------:R-:W1:Y:S01]  /*0020*/  S2R R19, SR_CTAID.Y ;  /* 0x0000000000137919 */ /* 0x000e620000002600 */
[----:B------:R-:W-:Y:S01]  /*0030*/  CS2R R24, SRZ ;  /* 0x0000000000187805 */ /* 0x000fe2000001ff00 */
[----:B------:R-:W2:Y:S01]  /*0040*/  LDCU.64 UR8, c[0x0][0x358] ;  /* 0x00006b00ff0877ac */ /* 0x000ea20008000a00 */
[----:B------:R-:W1:Y:S01]  /*0050*/  S2R R17, SR_TID.Y ;  /* 0x0000000000117919 */ /* 0x000e620000002200 */
[----:B------:R-:W3:Y:S01]  /*0060*/  S2R R4, SR_CTAID.X ;  /* 0x0000000000047919 */ /* 0x000ee20000002500 */
[----:B------:R-:W3:Y:S01]  /*0070*/  S2R R15, SR_TID.X ;  /* 0x00000000000f7919 */ /* 0x000ee20000002100 */
[----:B0-----:R-:W-:-:S05]  /*0080*/  IMAD.U32 R6, RZ, RZ, UR4 ;  /* 0x00000004ff067e24 */ /* 0x001fca000f8e00ff */
[----:B------:R-:W-:Y:S01]  /*0090*/  ISETP.GE.AND P0, PT, R6, 0x1, PT ;  /* 0x000000010600780c */ /* 0x000fe20003f06270 */
[----:B-1----:R-:W-:Y:S02]  /*00a0*/  IMAD R19, R19, 0x20, R17 ;  /* 0x0000002013137824 */ /* 0x002fe400078e0211 */
[----:B---3--:R-:W-:-:S10]  /*00b0*/  IMAD R14, R4, 0x20, R15 ;  /* 0x00000020040e7824 */ /* 0x008fd400078e020f */
[----:B--2---:R-:W-:Y:S05]  /*00c0*/  @!P0 BRA `(.L_x_5) ;  /* 0x0000000400e48947 */ /* 0x004fea0003800000 */
[----:B------:R-:W0:Y:S01]  /*00d0*/  S2UR UR6, SR_CgaCtaId ;  /* 0x00000000000679c3 */ /* 0x000e220000008800 */
[----:B------:R-:W-:Y:S01]  /*00e0*/  UMOV UR4, 0x400 ;  /* 0x0000040000047882 */ /* 0x000fe20000000000 */
[-C--:B------:R-:W-:Y:S01]  /*00f0*/  IMAD R13, R17, R6.reuse, R15 ;  /* 0x00000006110d7224 */ /* 0x080fe200078e020f */
[----:B------:R-:W-:Y:S01]  /*0100*/  UIADD3 UR5, UPT, UPT, UR4, 0x2000, URZ ;  /* 0x0000200004057890 */ /* 0x000fe2000fffe0ff */
[----:B------:R-:W-:Y:S02]  /*0110*/  IADD3 R2, PT, PT, R6, 0x1f, RZ ;  /* 0x0000001f06027810 */ /* 0x000fe40007ffe0ff */
[----:B------:R-:W-:Y:S01]  /*0120*/  CS2R R24, SRZ ;  /* 0x0000000000187805 */ /* 0x000fe2000001ff00 */
[----:B------:R-:W-:Y:S01]  /*0130*/  IMAD R13, R4, 0x20, R13 ;  /* 0x00000020040d7824 */ /* 0x000fe200078e020d */
[----:B------:R-:W1:Y:S01]  /*0140*/  LDC R0, c[0x0][0x398] ;  /* 0x0000e600ff007b82 */ /* 0x000e620000000800 */
[----:B------:R-:W-:Y:S01]  /*0150*/  SHF.R.U32.HI R2, RZ, 0x5, R2 ;  /* 0x00000005ff027819 */ /* 0x000fe20000011602 */
[----:B------:R-:W-:-:S04]  /*0160*/  IMAD R7, R19, R6, R15 ;  /* 0x0000000613077224 */ /* 0x000fc800078e020f */
[----:B------:R-:W-:Y:S02]  /*0170*/  IMAD.MOV R12, RZ, RZ, -R2 ;  /* 0x000000ffff0c7224 */ /* 0x000fe400078e0a02 */
[----:B------:R-:W2:Y:S01]  /*0180*/  LDC.64 R20, c[0x0][0x380] ;  /* 0x0000e000ff147b82 */ /* 0x000ea20000000a00 */
[----:B0-----:R-:W-:Y:S02]  /*0190*/  ULEA UR5, UR6, UR5, 0x18 ;  /* 0x0000000506057291 */ /* 0x001fe4000f8ec0ff */
[----:B------:R-:W-:-:S04]  /*01a0*/  ULEA UR4, UR6, UR4, 0x18 ;  /* 0x0000000406047291 */ /* 0x000fc8000f8ec0ff */
[----:B------:R-:W-:Y:S02]  /*01b0*/  LEA R4, R15, UR5, 0x3 ;  /* 0x000000050f047c11 */ /* 0x000fe4000f8e18ff */
[----:B------:R-:W-:-:S03]  /*01c0*/  LEA R3, R17, UR4, 0x8 ;  /* 0x0000000411037c11 */ /* 0x000fc6000f8e40ff */
[----:B------:R-:W-:Y:S01]  /*01d0*/  IMAD R2, R17, 0x100, R4 ;  /* 0x0000010011027824 */ /* 0x000fe200078e0204 */
[----:B------:R-:W-:-:S07]  /*01e0*/  LEA R5, R15, R3, 0x3 ;  /* 0x000000030f057211 */ /* 0x000fce00078e18ff */
.L_x_6:
[----:B-1----:R-:W-:Y:S01]  /*01f0*/  IMAD.MOV.U32 R6, RZ, RZ, R0 ;  /* 0x000000ffff067224 */ /* 0x002fe200078e0000 */
[----:B------:R-:W-:Y:S02]  /*0200*/  VIMNMX R9, PT, PT, R14, R17, !PT ;  /* 0x000000110e097248 */ /* 0x000fe40007fe0100 */
[----:B------:R-:W-:Y:S01]  /*0210*/  CS2R R22, SRZ ;  /* 0x0000000000167805 */ /* 0x000fe2000001ff00 */
[----:B--2---:R-:W-:Y:S01]  /*0220*/  IMAD.WIDE R28, R7, 0x8, R20 ;  /* 0x00000008071c7825 */ /* 0x004fe200078e0214 */
[----:B------:R-:W-:Y:S02]  /*0230*/  CS2R R10, SRZ ;  /* 0x00000000000a7805 */ /* 0x000fe4000001ff00 */
[-C--:B------:R-:W-:Y:S02]  /*0240*/  ISETP.GE.AND P1, PT, R9, R6.reuse, PT ;  /* 0x000000060900720c */ /* 0x080fe40003f26270 */
[----:B------:R-:W-:-:S04]  /*0250*/  ISETP.GE.AND P0, PT, R15, R6, PT ;  /* 0x000000060f00720c */ /* 0x000fc80003f06270 */
[----:B------:R-:W-:-:S07]  /*0260*/  ISETP.GE.U32.OR P0, PT, R19, R6, P0 ;  /* 0x000000061300720c */ /* 0x000fce0000706470 */
[----:B------:R-:W0:Y:S06]  /*0270*/  @!P1 LDC.64 R8, c[0x0][0x388] ;  /* 0x0000e200ff089b82 */ /* 0x000e2c0000000a00 */
[----:B------:R-:W2:Y:S01]  /*0280*/  @!P0 LDG.E.64.CONSTANT R22, desc[UR8][R28.64] ;  /* 0x000000081c168981 */ /* 0x000ea2000c1e9b00 */
[----:B0-----:R-:W-:-:S05]  /*0290*/  @!P1 IMAD.WIDE R8, R13, 0x8, R8 ;  /* 0x000000080d089825 */ /* 0x001fca00078e0208 */
[----:B------:R-:W3:Y:S04]  /*02a0*/  @!P1 LDG.E.64.CONSTANT R10, desc[UR8][R8.64] ;  /* 0x00000008080a9981 */ /* 0x000ee8000c1e9b00 */
[----:B--2---:R-:W-:Y:S04]  /*02b0*/  STS.64 [R5], R22 ;  /* 0x0000001605007388 */ /* 0x004fe80000000a00 */
[----:B---3--:R-:W-:Y:S01]  /*02c0*/  STS.64 [R2], R10 ;  /* 0x0000000a02007388 */ /* 0x008fe20000000a00 */
[----:B------:R-:W-:Y:S06]  /*02d0*/  BAR.SYNC.DEFER_BLOCKING 0x0 ;  /* 0x0000000000007b1d */ /* 0x000fec0000010000 */
[----:B------:R-:W-:Y:S04]  /*02e0*/  LDS.64 R22, [R4] ;  /* 0x0000000004167984 */ /* 0x000fe80000000a00 */
[----:B------:R-:W0:Y:S04]  /*02f0*/  LDS.128 R8, [R3] ;  /* 0x0000000003087984 */ /* 0x000e280000000c00 */
[----:B------:R-:W1:Y:S01]  /*0300*/  LDS.64 R26, [R4+0x100] ;  /* 0x00010000041a7984 */ /* 0x000e620000000a00 */
[----:B0-----:R-:W-:-:S03]  /*0310*/  DFMA R24, R8, R22, R24 ;  /* 0x000000160818722b */ /* 0x001fc60000000018 */
[----:B------:R-:W-:Y:S05]  /*0320*/  LDS.64 R22, [R4+0x200] ;  /* 0x0002000004167984 */ /* 0x000fea0000000a00 */
[----:B-1----:R-:W-:Y:S01]  /*0330*/  DFMA R26, R26, R10, R24 ;  /* 0x0000000a1a1a722b */ /* 0x002fe20000000018 */
[----:B------:R-:W0:Y:S04]  /*0340*/  LDS.128 R8, [R3+0x10] ;  /* 0x0000100003087984 */ /* 0x000e280000000c00 */
[----:B------:R-:W1:Y:S03]  /*0350*/  LDS.64 R24, [R4+0x300] ;  /* 0x0003000004187984 */ /* 0x000e660000000a00 */
[----:B0-----:R-:W-:Y:S01]  /*0360*/  DFMA R8, R8, R22, R26 ;  /* 0x000000160808722b */ /* 0x001fe2000000001a */
[----:B------:R-:W-:Y:S04]  /*0370*/  LDS.64 R22, [R4+0x400] ;  /* 0x0004000004167984 */ /* 0x000fe80000000a00 */
[----:B------:R-:W-:Y:S03]  /*0380*/  LDS.64 R26, [R4+0x500] ;  /* 0x00050000041a7984 */ /* 0x000fe60000000a00 */
[----:B-1----:R-:W-:-:S02]  /*0390*/  DFMA R24, R24, R10, R8 ;  /* 0x0000000a1818722b */ /* 0x002fc40000000008 */
[----:B------:R-:W0:Y:S06]  /*03a0*/  LDS.128 R8, [R3+0x20] ;  /* 0x0000200003087984 */ /* 0x000e2c0000000c00 */
[----:B0-----:R-:W-:Y:S01]  /*03b0*/  DFMA R8, R8, R22, R24 ;  /* 0x000000160808722b */ /* 0x001fe20000000018 */
[----:B------:R-:W-:Y:S04]  /*03c0*/  LDS.64 R22, [R4+0x600] ;  /* 0x0006000004167984 */ /* 0x000fe80000000a00 */
[----:B------:R-:W-:Y:S03]  /*03d0*/  LDS.64 R24, [R4+0x700] ;  /* 0x0007000004187984 */ /* 0x000fe60000000a00 */
[----:B------:R-:W-:-:S02]  /*03e0*/  DFMA R26, R26, R10, R8 ;  /* 0x0000000a1a1a722b */ /* 0x000fc40000000008 */
        /* <DEDUP_REMOVED lines=60> */
[----:B------:R-:W0:Y:S01]  /*07b0*/  LDS.128 R8, [R3+0xf0] ;  /* 0x0000f00003087984 */ /* 0x000e220000000c00 */
[----:B------:R-:W-:Y:S01]  /*07c0*/  IADD3 R12, PT, PT, R12, 0x1, RZ ;  /* 0x000000010c0c7810 */ /* 0x000fe20007ffe0ff */
[----:B------:R-:W-:Y:S03]  /*07d0*/  BAR.SYNC.DEFER_BLOCKING 0x0 ;  /* 0x0000000000007b1d */ /* 0x000fe60000010000 */
[----:B------:R-:W-:Y:S01]  /*07e0*/  ISETP.NE.AND P0, PT, R12, RZ, PT ;  /* 0x000000ff0c00720c */ /* 0x000fe20003f05270 */
[----:B------:R-:W-:Y:S01]  /*07f0*/  VIADD R17, R17, 0x20 ;  /* 0x0000002011117836 */ /* 0x000fe20000000000 */
[----:B------:R-:W-:Y:S01]  /*0800*/  IADD3 R15, PT, PT, R15, 0x20, RZ ;  /* 0x000000200f0f7810 */ /* 0x000fe20007ffe0ff */
[----:B------:R-:W-:Y:S02]  /*0810*/  VIADD R7, R7, 0x20 ;  /* 0x0000002007077836 */ /* 0x000fe40000000000 */
[----:B------:R-:W-:Y:S01]  /*0820*/  IMAD R13, R6, 0x20, R13 ;  /* 0x00000020060d7824 */ /* 0x000fe200078e020d */
[----:B0-----:R-:W-:-:S08]  /*0830*/  DFMA R8, R8, R22, R26 ;  /* 0x000000160808722b */ /* 0x001fd0000000001a */
[----:B------:R-:W-:Y:S01]  /*0840*/  DFMA R24, R24, R10, R8 ;  /* 0x0000000a1818722b */ /* 0x000fe20000000008 */
[----:B------:R-:W-:Y:S10]  /*0850*/  @P0 BRA `(.L_x_6) ;  /* 0xfffffff800640947 */ /* 0x000ff4000383ffff */
.L_x_5:
[----:B------:R-:W-:-:S04]  /*0860*/  VIMNMX R3, PT, PT, R19, R14, !PT ;  /* 0x0000000e13037248 */ /* 0x000fc80007fe0100 */
[----:B------:R-:W-:-:S13]  /*0870*/  ISETP.GE.AND P0, PT, R3, R6, PT ;  /* 0x000000060300720c */ /* 0x000fda0003f06270 */
[----:B------:R-:W-:Y:S05]  /*0880*/  @P0 EXIT ;  /* 0x000000000000094d */ /* 0x000fea0003800000 */
[----:B------:R-:W0:Y:S01]  /*0890*/  LDC.64 R2, c[0x0][0x390] ;  /* 0x0000e400ff027b82 */ /* 0x000e220000000a00 */
[----:B------:R-:W-:-:S04]  /*08a0*/  IMAD R19, R19, R6, R14 ;  /* 0x0000000613137224 */ /* 0x000fc800078e020e */
[----:B0-----:R-:W-:-:S05]  /*08b0*/  IMAD.WIDE R2, R19, 0x8, R2 ;  /* 0x0000000813027825 */ /* 0x001fca00078e0202 */
[----:B------:R-:W-:Y:S01]  /*08c0*/  STG.E.64 desc[UR8][R2.64], R24 ;  /* 0x0000001802007986 */ /* 0x000fe2000c101b08 */
[----:B------:R-:W-:Y:S05]  /*08d0*/  EXIT ;  /* 0x000000000000794d */ /* 0x000fea0003800000 */
.L_x_7:
        /* <DEDUP_REMOVED lines=10> */
.L_x_9:


//--------------------- .nv.shared.reserved.0     --------------------------
	.section	.nv.shared.reserved.0,"aw",@nobits
	.weak		__nv_reservedSMEM_offset_0_alias
	.size		__nv_reservedSMEM_offset_0_alias, 0, 64
	.other		__nv_reservedSMEM_offset_0_alias,@"STO_CUDA_RESERVED_SHARED STV_DEFAULT"
__nv_reservedSMEM_offset_0_alias:
	.zero		0
	.zero		64


//--------------------- .nv.shared._Z18dgemm_kernel_tiledPKdS0_Pdi --------------------------
	.section	.nv.shared._Z18dgemm_kernel_tiledPKdS0_Pdi,"aw",@nobits
	.sectionflags	@""
	.align	8
.nv.shared._Z18dgemm_kernel_tiledPKdS0_Pdi:
	.zero		17408


//--------------------- .nv.constant0._Z18dgemm_kernel_naivePKdS0_Pdi --------------------------
	.section	.nv.constant0._Z18dgemm_kernel_naivePKdS0_Pdi,"a",@progbits
	.sectionflags	@""
	.align	4
.nv.constant0._Z18dgemm_kernel_naivePKdS0_Pdi:
	.zero		924


//--------------------- .nv.constant0._Z18dgemm_kernel_tiledPKdS0_Pdi --------------------------
	.section	.nv.constant0._Z18dgemm_kernel_tiledPKdS0_Pdi,"a",@progbits
	.sectionflags	@""
	.align	4
.nv.constant0._Z18dgemm_kernel_tiledPKdS0_Pdi:
	.zero		924


//--------------------- SYMBOLS --------------------------

	.type		.nv.reservedSmem.offset0,@object
	.size		.nv.reservedSmem.offset0,0x4
	.type		.nv.reservedSmem.cap,@object
	.size		.nv.reservedSmem.cap,0x4
